//
// Generated by NVIDIA NVVM Compiler
//
// Compiler Build ID: CL-36424714
// Cuda compilation tools, release 13.0, V13.0.88
// Based on NVVM 20.0.0
//

.version 9.0
.target sm_100
.address_size 64

	// .globl	_Z10gemm_v01_1IfLm32EEvmmmT_PKS0_mS2_mS0_PS0_m
// _ZZ10gemm_v01_1IfLm32EEvmmmT_PKS0_mS2_mS0_PS0_mE2As has been demoted
// _ZZ10gemm_v01_1IfLm32EEvmmmT_PKS0_mS2_mS0_PS0_mE2Bs has been demoted

.visible .entry _Z10gemm_v01_1IfLm32EEvmmmT_PKS0_mS2_mS0_PS0_m(
	.param .u64 _Z10gemm_v01_1IfLm32EEvmmmT_PKS0_mS2_mS0_PS0_m_param_0,
	.param .u64 _Z10gemm_v01_1IfLm32EEvmmmT_PKS0_mS2_mS0_PS0_m_param_1,
	.param .u64 _Z10gemm_v01_1IfLm32EEvmmmT_PKS0_mS2_mS0_PS0_m_param_2,
	.param .f32 _Z10gemm_v01_1IfLm32EEvmmmT_PKS0_mS2_mS0_PS0_m_param_3,
	.param .u64 .ptr .align 1 _Z10gemm_v01_1IfLm32EEvmmmT_PKS0_mS2_mS0_PS0_m_param_4,
	.param .u64 _Z10gemm_v01_1IfLm32EEvmmmT_PKS0_mS2_mS0_PS0_m_param_5,
	.param .u64 .ptr .align 1 _Z10gemm_v01_1IfLm32EEvmmmT_PKS0_mS2_mS0_PS0_m_param_6,
	.param .u64 _Z10gemm_v01_1IfLm32EEvmmmT_PKS0_mS2_mS0_PS0_m_param_7,
	.param .f32 _Z10gemm_v01_1IfLm32EEvmmmT_PKS0_mS2_mS0_PS0_m_param_8,
	.param .u64 .ptr .align 1 _Z10gemm_v01_1IfLm32EEvmmmT_PKS0_mS2_mS0_PS0_m_param_9,
	.param .u64 _Z10gemm_v01_1IfLm32EEvmmmT_PKS0_mS2_mS0_PS0_m_param_10
)
{
	.reg .pred 	%p<3>;
	.reg .b32 	%r<20>;
	.reg .b32 	%f<107>;
	.reg .b64 	%rd<37>;
	// demoted variable
	.shared .align 4 .b8 _ZZ10gemm_v01_1IfLm32EEvmmmT_PKS0_mS2_mS0_PS0_mE2As[4096];
	// demoted variable
	.shared .align 4 .b8 _ZZ10gemm_v01_1IfLm32EEvmmmT_PKS0_mS2_mS0_PS0_mE2Bs[4096];
	ld.param.f32 	%f3, [_Z10gemm_v01_1IfLm32EEvmmmT_PKS0_mS2_mS0_PS0_m_param_3];
	ld.param.u64 	%rd16, [_Z10gemm_v01_1IfLm32EEvmmmT_PKS0_mS2_mS0_PS0_m_param_4];
	ld.param.u64 	%rd13, [_Z10gemm_v01_1IfLm32EEvmmmT_PKS0_mS2_mS0_PS0_m_param_5];
	ld.param.u64 	%rd17, [_Z10gemm_v01_1IfLm32EEvmmmT_PKS0_mS2_mS0_PS0_m_param_6];
	ld.param.f32 	%f4, [_Z10gemm_v01_1IfLm32EEvmmmT_PKS0_mS2_mS0_PS0_m_param_8];
	ld.param.u64 	%rd15, [_Z10gemm_v01_1IfLm32EEvmmmT_PKS0_mS2_mS0_PS0_m_param_9];
	cvta.to.global.u64 	%rd1, %rd17;
	cvta.to.global.u64 	%rd2, %rd16;
	setp.eq.s64 	%p1, %rd13, 0;
	@%p1 bra 	$L__BB0_3;
	ld.param.u64 	%rd34, [_Z10gemm_v01_1IfLm32EEvmmmT_PKS0_mS2_mS0_PS0_m_param_7];
	mov.u32 	%r8, %ctaid.y;
	shl.b32 	%r9, %r8, 5;
	cvt.u64.u32 	%rd18, %r9;
	mov.u32 	%r10, %ctaid.x;
	mov.u32 	%r11, %tid.x;
	and.b32  	%r12, %r11, 31;
	shr.u32 	%r13, %r11, 5;
	cvta.to.global.u64 	%rd19, %rd15;
	cvt.u64.u32 	%rd20, %r13;
	cvt.u64.u32 	%rd21, %r12;
	mad.lo.s64 	%rd3, %rd13, %rd20, %rd21;
	mov.u32 	%r14, _ZZ10gemm_v01_1IfLm32EEvmmmT_PKS0_mS2_mS0_PS0_mE2As;
	shl.b32 	%r15, %r11, 2;
	add.s32 	%r1, %r14, %r15;
	mad.lo.s64 	%rd4, %rd34, %rd20, %rd21;
	mov.u32 	%r16, _ZZ10gemm_v01_1IfLm32EEvmmmT_PKS0_mS2_mS0_PS0_mE2Bs;
	add.s32 	%r2, %r16, %r15;
	shl.b64 	%rd5, %rd34, 7;
	mul.wide.u32 	%rd22, %r10, 32;
	mad.lo.s64 	%rd23, %rd34, %rd18, %rd22;
	add.s64 	%rd24, %rd23, %rd4;
	shl.b64 	%rd25, %rd24, 2;
	add.s64 	%rd6, %rd19, %rd25;
	and.b32  	%r17, %r15, 3968;
	add.s32 	%r3, %r14, %r17;
	and.b32  	%r18, %r15, 124;
	add.s32 	%r4, %r16, %r18;
	mul.wide.u32 	%rd26, %r10, 128;
	add.s64 	%rd36, %rd1, %rd26;
	mul.lo.s64 	%rd27, %rd13, %rd18;
	shl.b64 	%rd28, %rd27, 2;
	add.s64 	%rd35, %rd2, %rd28;
	mov.f32 	%f106, 0f00000000;
	mov.b32 	%r19, 0;
	shl.b64 	%rd29, %rd3, 2;
$L__BB0_2:
	add.s64 	%rd30, %rd35, %rd29;
	ld.global.f32 	%f6, [%rd30];
	st.shared.f32 	[%r1], %f6;
	shl.b64 	%rd31, %rd4, 2;
	add.s64 	%rd32, %rd36, %rd31;
	ld.global.f32 	%f7, [%rd32];
	st.shared.f32 	[%r2], %f7;
	bar.sync 	0;
	add.s64 	%rd36, %rd36, %rd5;
	add.s64 	%rd35, %rd35, 128;
	ld.shared.f32 	%f8, [%r3];
	ld.shared.f32 	%f9, [%r4];
	fma.rn.f32 	%f10, %f8, %f9, %f106;
	ld.shared.f32 	%f11, [%r3+4];
	ld.shared.f32 	%f12, [%r4+128];
	fma.rn.f32 	%f13, %f11, %f12, %f10;
	ld.shared.f32 	%f14, [%r3+8];
	ld.shared.f32 	%f15, [%r4+256];
	fma.rn.f32 	%f16, %f14, %f15, %f13;
	ld.shared.f32 	%f17, [%r3+12];
	ld.shared.f32 	%f18, [%r4+384];
	fma.rn.f32 	%f19, %f17, %f18, %f16;
	ld.shared.f32 	%f20, [%r3+16];
	ld.shared.f32 	%f21, [%r4+512];
	fma.rn.f32 	%f22, %f20, %f21, %f19;
	ld.shared.f32 	%f23, [%r3+20];
	ld.shared.f32 	%f24, [%r4+640];
	fma.rn.f32 	%f25, %f23, %f24, %f22;
	ld.shared.f32 	%f26, [%r3+24];
	ld.shared.f32 	%f27, [%r4+768];
	fma.rn.f32 	%f28, %f26, %f27, %f25;
	ld.shared.f32 	%f29, [%r3+28];
	ld.shared.f32 	%f30, [%r4+896];
	fma.rn.f32 	%f31, %f29, %f30, %f28;
	ld.shared.f32 	%f32, [%r3+32];
	ld.shared.f32 	%f33, [%r4+1024];
	fma.rn.f32 	%f34, %f32, %f33, %f31;
	ld.shared.f32 	%f35, [%r3+36];
	ld.shared.f32 	%f36, [%r4+1152];
	fma.rn.f32 	%f37, %f35, %f36, %f34;
	ld.shared.f32 	%f38, [%r3+40];
	ld.shared.f32 	%f39, [%r4+1280];
	fma.rn.f32 	%f40, %f38, %f39, %f37;
	ld.shared.f32 	%f41, [%r3+44];
	ld.shared.f32 	%f42, [%r4+1408];
	fma.rn.f32 	%f43, %f41, %f42, %f40;
	ld.shared.f32 	%f44, [%r3+48];
	ld.shared.f32 	%f45, [%r4+1536];
	fma.rn.f32 	%f46, %f44, %f45, %f43;
	ld.shared.f32 	%f47, [%r3+52];
	ld.shared.f32 	%f48, [%r4+1664];
	fma.rn.f32 	%f49, %f47, %f48, %f46;
	ld.shared.f32 	%f50, [%r3+56];
	ld.shared.f32 	%f51, [%r4+1792];
	fma.rn.f32 	%f52, %f50, %f51, %f49;
	ld.shared.f32 	%f53, [%r3+60];
	ld.shared.f32 	%f54, [%r4+1920];
	fma.rn.f32 	%f55, %f53, %f54, %f52;
	ld.shared.f32 	%f56, [%r3+64];
	ld.shared.f32 	%f57, [%r4+2048];
	fma.rn.f32 	%f58, %f56, %f57, %f55;
	ld.shared.f32 	%f59, [%r3+68];
	ld.shared.f32 	%f60, [%r4+2176];
	fma.rn.f32 	%f61, %f59, %f60, %f58;
	ld.shared.f32 	%f62, [%r3+72];
	ld.shared.f32 	%f63, [%r4+2304];
	fma.rn.f32 	%f64, %f62, %f63, %f61;
	ld.shared.f32 	%f65, [%r3+76];
	ld.shared.f32 	%f66, [%r4+2432];
	fma.rn.f32 	%f67, %f65, %f66, %f64;
	ld.shared.f32 	%f68, [%r3+80];
	ld.shared.f32 	%f69, [%r4+2560];
	fma.rn.f32 	%f70, %f68, %f69, %f67;
	ld.shared.f32 	%f71, [%r3+84];
	ld.shared.f32 	%f72, [%r4+2688];
	fma.rn.f32 	%f73, %f71, %f72, %f70;
	ld.shared.f32 	%f74, [%r3+88];
	ld.shared.f32 	%f75, [%r4+2816];
	fma.rn.f32 	%f76, %f74, %f75, %f73;
	ld.shared.f32 	%f77, [%r3+92];
	ld.shared.f32 	%f78, [%r4+2944];
	fma.rn.f32 	%f79, %f77, %f78, %f76;
	ld.shared.f32 	%f80, [%r3+96];
	ld.shared.f32 	%f81, [%r4+3072];
	fma.rn.f32 	%f82, %f80, %f81, %f79;
	ld.shared.f32 	%f83, [%r3+100];
	ld.shared.f32 	%f84, [%r4+3200];
	fma.rn.f32 	%f85, %f83, %f84, %f82;
	ld.shared.f32 	%f86, [%r3+104];
	ld.shared.f32 	%f87, [%r4+3328];
	fma.rn.f32 	%f88, %f86, %f87, %f85;
	ld.shared.f32 	%f89, [%r3+108];
	ld.shared.f32 	%f90, [%r4+3456];
	fma.rn.f32 	%f91, %f89, %f90, %f88;
	ld.shared.f32 	%f92, [%r3+112];
	ld.shared.f32 	%f93, [%r4+3584];
	fma.rn.f32 	%f94, %f92, %f93, %f91;
	ld.shared.f32 	%f95, [%r3+116];
	ld.shared.f32 	%f96, [%r4+3712];
	fma.rn.f32 	%f97, %f95, %f96, %f94;
	ld.shared.f32 	%f98, [%r3+120];
	ld.shared.f32 	%f99, [%r4+3840];
	fma.rn.f32 	%f100, %f98, %f99, %f97;
	ld.shared.f32 	%f101, [%r3+124];
	ld.shared.f32 	%f102, [%r4+3968];
	fma.rn.f32 	%f106, %f101, %f102, %f100;
	bar.sync 	0;
	add.f32 	%f103, %f3, %f106;
	ld.global.f32 	%f104, [%rd6];
	fma.rn.f32 	%f105, %f4, %f104, %f103;
	st.global.f32 	[%rd6], %f105;
	add.s32 	%r19, %r19, 32;
	cvt.s64.s32 	%rd33, %r19;
	setp.gt.u64 	%p2, %rd13, %rd33;
	@%p2 bra 	$L__BB0_2;
$L__BB0_3:
	ret;

}


// ===== COMPILED SASS (sm_100) =====

	.target	sm_100

	.elftype	@"ET_EXEC"


//--------------------- .note.nv.tkinfo           --------------------------
	.section	.note.nv.tkinfo,"",@"SHT_NOTE"
	.sectionflags	@"SHF_NOTE_NV_TKINFO"
	.tkinfo
        /*0018*/ 	.word	0x00000002
        /*0030*/ 	.string	""
        /*0030*/ 	.string	"ptxas"
        /*0030*/ 	.string	"Cuda compilation tools, release 13.0, V13.0.88"
        /*0030*/ 	.string	"Build cuda_13.0.r13.0/compiler.36424714_0"
        /*0030*/ 	.string	"-arch sm_100 -m 64 "



//--------------------- .note.nv.cuinfo           --------------------------
	.section	.note.nv.cuinfo,"",@"SHT_NOTE"
	.sectionflags	@"SHF_NOTE_NV_CUINFO"
        /*0018*/ 	.short	0x0002
        /*001a*/ 	.short	0x0064
        /*001c*/ 	.short	0x0082
	.zero		2


//--------------------- .nv.info                  --------------------------
	.section	.nv.info,"",@"SHT_CUDA_INFO"
	.align	4


	//----- nvinfo : EIATTR_REGCOUNT
	.align		4
        /*0000*/ 	.byte	0x04, 0x2f
        /*0002*/ 	.short	(.L_1 - .L_0)
	.align		4
.L_0:
        /*0004*/ 	.word	index@(_Z10gemm_v01_1IfLm32EEvmmmT_PKS0_mS2_mS0_PS0_m)
        /*0008*/ 	.word	0x00000020


	//----- nvinfo : EIATTR_FRAME_SIZE
	.align		4
.L_1:
        /*000c*/ 	.byte	0x04, 0x11
        /*000e*/ 	.short	(.L_3 - .L_2)
	.align		4
.L_2:
        /*0010*/ 	.word	index@(_Z10gemm_v01_1IfLm32EEvmmmT_PKS0_mS2_mS0_PS0_m)
        /*0014*/ 	.word	0x00000000


	//----- nvinfo : EIATTR_MIN_STACK_SIZE
	.align		4
.L_3:
        /*0018*/ 	.byte	0x04, 0x12
        /*001a*/ 	.short	(.L_5 - .L_4)
	.align		4
.L_4:
        /*001c*/ 	.word	index@(_Z10gemm_v01_1IfLm32EEvmmmT_PKS0_mS2_mS0_PS0_m)
        /*0020*/ 	.word	0x00000000
.L_5:


//--------------------- .nv.compat                --------------------------
	.section	.nv.compat,"",@"SHT_CUDA_COMPAT_INFO"
	.align	4
        /*0000*/ 	.byte	0x02, 0x09, 0x00, 0x00, 0x02, 0x02, 0x01, 0x00, 0x02, 0x05, 0x05, 0x00, 0x03, 0x07, 0x01, 0x01
        /*0010*/ 	.byte	0x02, 0x03, 0x00, 0x00, 0x02, 0x06, 0x01, 0x00, 0x04, 0x0b, 0x08, 0x00, 0x09, 0x00, 0x00, 0x00
        /*0020*/ 	.byte	0x00, 0x00, 0x00, 0x00


//--------------------- .nv.info._Z10gemm_v01_1IfLm32EEvmmmT_PKS0_mS2_mS0_PS0_m --------------------------
	.section	.nv.info._Z10gemm_v01_1IfLm32EEvmmmT_PKS0_mS2_mS0_PS0_m,"",@"SHT_CUDA_INFO"
	.sectionflags	@""
	.align	4


	//----- nvinfo : EIATTR_CUDA_API_VERSION
	.align		4
        /*0000*/ 	.byte	0x04, 0x37
        /*0002*/ 	.short	(.L_7 - .L_6)
.L_6:
        /*0004*/ 	.word	0x00000082


	//----- nvinfo : EIATTR_KPARAM_INFO
	.align		4
.L_7:
        /*0008*/ 	.byte	0x04, 0x17
        /*000a*/ 	.short	(.L_9 - .L_8)
.L_8:
        /*000c*/ 	.word	0x00000000
        /*0010*/ 	.short	0x000a
        /*0012*/ 	.short	0x0050
        /*0014*/ 	.byte	0x00, 0xf0, 0x21, 0x00


	//----- nvinfo : EIATTR_KPARAM_INFO
	.align		4
.L_9:
        /*0018*/ 	.byte	0x04, 0x17
        /*001a*/ 	.short	(.L_11 - .L_10)
.L_10:
        /*001c*/ 	.word	0x00000000
        /*0020*/ 	.short	0x0009
        /*0022*/ 	.short	0x0048
        /*0024*/ 	.byte	0x00, 0xf5, 0x21, 0x00


	//----- nvinfo : EIATTR_KPARAM_INFO
	.align		4
.L_11:
        /*0028*/ 	.byte	0x04, 0x17
        /*002a*/ 	.short	(.L_13 - .L_12)
.L_12:
        /*002c*/ 	.word	0x00000000
        /*0030*/ 	.short	0x0008
        /*0032*/ 	.short	0x0040
        /*0034*/ 	.byte	0x00, 0xf0, 0x11, 0x00


	//----- nvinfo : EIATTR_KPARAM_INFO
	.align		4
.L_13:
        /*0038*/ 	.byte	0x04, 0x17
        /*003a*/ 	.short	(.L_15 - .L_14)
.L_14:
        /*003c*/ 	.word	0x00000000
        /*0040*/ 	.short	0x0007
        /*0042*/ 	.short	0x0038
        /*0044*/ 	.byte	0x00, 0xf0, 0x21, 0x00


	//----- nvinfo : EIATTR_KPARAM_INFO
	.align		4
.L_15:
        /*0048*/ 	.byte	0x04, 0x17
        /*004a*/ 	.short	(.L_17 - .L_16)
.L_16:
        /*004c*/ 	.word	0x00000000
        /*0050*/ 	.short	0x0006
        /*0052*/ 	.short	0x0030
        /*0054*/ 	.byte	0x00, 0xf5, 0x21, 0x00


	//----- nvinfo : EIATTR_KPARAM_INFO
	.align		4
.L_17:
        /*0058*/ 	.byte	0x04, 0x17
        /*005a*/ 	.short	(.L_19 - .L_18)
.L_18:
        /*005c*/ 	.word	0x00000000
        /*0060*/ 	.short	0x0005
        /*0062*/ 	.short	0x0028
        /*0064*/ 	.byte	0x00, 0xf0, 0x21, 0x00


	//----- nvinfo : EIATTR_KPARAM_INFO
	.align		4
.L_19:
        /*0068*/ 	.byte	0x04, 0x17
        /*006a*/ 	.short	(.L_21 - .L_20)
.L_20:
        /*006c*/ 	.word	0x00000000
        /*0070*/ 	.short	0x0004
        /*0072*/ 	.short	0x0020
        /*0074*/ 	.byte	0x00, 0xf5, 0x21, 0x00


	//----- nvinfo : EIATTR_KPARAM_INFO
	.align		4
.L_21:
        /*0078*/ 	.byte	0x04, 0x17
        /*007a*/ 	.short	(.L_23 - .L_22)
.L_22:
        /*007c*/ 	.word	0x00000000
        /*0080*/ 	.short	0x0003
        /*0082*/ 	.short	0x0018
        /*0084*/ 	.byte	0x00, 0xf0, 0x11, 0x00


	//----- nvinfo : EIATTR_KPARAM_INFO
	.align		4
.L_23:
        /*0088*/ 	.byte	0x04, 0x17
        /*008a*/ 	.short	(.L_25 - .L_24)
.L_24:
        /*008c*/ 	.word	0x00000000
        /*0090*/ 	.short	0x0002
        /*0092*/ 	.short	0x0010
        /*0094*/ 	.byte	0x00, 0xf0, 0x21, 0x00


	//----- nvinfo : EIATTR_KPARAM_INFO
	.align		4
.L_25:
        /*0098*/ 	.byte	0x04, 0x17
        /*009a*/ 	.short	(.L_27 - .L_26)
.L_26:
        /*009c*/ 	.word	0x00000000
        /*00a0*/ 	.short	0x0001
        /*00a2*/ 	.short	0x0008
        /*00a4*/ 	.byte	0x00, 0xf0, 0x21, 0x00


	//----- nvinfo : EIATTR_KPARAM_INFO
	.align		4
.L_27:
        /*00a8*/ 	.byte	0x04, 0x17
        /*00aa*/ 	.short	(.L_29 - .L_28)
.L_28:
        /*00ac*/ 	.word	0x00000000
        /*00b0*/ 	.short	0x0000
        /*00b2*/ 	.short	0x0000
        /*00b4*/ 	.byte	0x00, 0xf0, 0x21, 0x00


	//----- nvinfo : EIATTR_SPARSE_MMA_MASK
	.align		4
.L_29:
        /*00b8*/ 	.byte	0x03, 0x50
        /*00ba*/ 	.short	0x0000


	//----- nvinfo : EIATTR_MAXREG_COUNT
	.align		4
        /*00bc*/ 	.byte	0x03, 0x1b
        /*00be*/ 	.short	0x00ff


	//----- nvinfo : EIATTR_NUM_BARRIERS
	.align		4
        /*00c0*/ 	.byte	0x02, 0x4c
        /*00c2*/ 	.byte	0x01
	.zero		1


	//----- nvinfo : EIATTR_MERCURY_ISA_VERSION
	.align		4
        /*00c4*/ 	.byte	0x03, 0x5f
        /*00c6*/ 	.short	0x0101


	//----- nvinfo : EIATTR_VRC_CTA_INIT_COUNT
	.align		4
        /*00c8*/ 	.byte	0x02, 0x4a
	.zero		1
	.zero		1


	//----- nvinfo : EIATTR_EXIT_INSTR_OFFSETS
	.align		4
        /*00cc*/ 	.byte	0x04, 0x1c
        /*00ce*/ 	.short	(.L_31 - .L_30)


	//   ....[0]....
.L_30:
        /*00d0*/ 	.word	0x00000040


	//   ....[1]....
        /*00d4*/ 	.word	0x000008e0


	//----- nvinfo : EIATTR_CBANK_PARAM_SIZE
	.align		4
.L_31:
        /*00d8*/ 	.byte	0x03, 0x19
        /*00da*/ 	.short	0x0058


	//----- nvinfo : EIATTR_PARAM_CBANK
	.align		4
        /*00dc*/ 	.byte	0x04, 0x0a
        /*00de*/ 	.short	(.L_33 - .L_32)
	.align		4
.L_32:
        /*00e0*/ 	.word	index@(.nv.constant0._Z10gemm_v01_1IfLm32EEvmmmT_PKS0_mS2_mS0_PS0_m)
        /*00e4*/ 	.short	0x0380
        /*00e6*/ 	.short	0x0058


	//----- nvinfo : EIATTR_SW_WAR
	.align		4
.L_33:
        /*00e8*/ 	.byte	0x04, 0x36
        /*00ea*/ 	.short	(.L_35 - .L_34)
.L_34:
        /*00ec*/ 	.word	0x00000008
.L_35:


//--------------------- .nv.callgraph             --------------------------
	.section	.nv.callgraph,"",@"SHT_CUDA_CALLGRAPH"
	.align	4
	.sectionentsize	8
	.align		4
        /*0000*/ 	.word	0x00000000
	.align		4
        /*0004*/ 	.word	0xffffffff
	.align		4
        /*0008*/ 	.word	0x00000000
	.align		4
        /*000c*/ 	.word	0xfffffffe
	.align		4
        /*0010*/ 	.word	0x00000000
	.align		4
        /*0014*/ 	.word	0xfffffffd
	.align		4
        /*0018*/ 	.word	0x00000000
	.align		4
        /*001c*/ 	.word	0xfffffffc


//--------------------- .text._Z10gemm_v01_1IfLm32EEvmmmT_PKS0_mS2_mS0_PS0_m --------------------------
	.section	.text._Z10gemm_v01_1IfLm32EEvmmmT_PKS0_mS2_mS0_PS0_m,"ax",@progbits
	.align	128
        .global         _Z10gemm_v01_1IfLm32EEvmmmT_PKS0_mS2_mS0_PS0_m
        .type           _Z10gemm_v01_1IfLm32EEvmmmT_PKS0_mS2_mS0_PS0_m,@function
        .size           _Z10gemm_v01_1IfLm32EEvmmmT_PKS0_mS2_mS0_PS0_m,(.L_x_2 - _Z10gemm_v01_1IfLm32EEvmmmT_PKS0_mS2_mS0_PS0_m)
        .other          _Z10gemm_v01_1IfLm32EEvmmmT_PKS0_mS2_mS0_PS0_m,@"STO_CUDA_ENTRY STV_DEFAULT"
_Z10gemm_v01_1IfLm32EEvmmmT_PKS0_mS2_mS0_PS0_m:
.text._Z10gemm_v01_1IfLm32EEvmmmT_PKS0_mS2_mS0_PS0_m:
[----:B------:R-:W-:Y:S01]  /*0000*/  LDC R1, c[0x0][0x37c] ;  /* 0x0000df00ff017b82 */ /* 0x000fe20000000800 */
[----:B------:R-:W0:Y:S02]  /*0010*/  LDCU.64 UR16, c[0x0][0x3a8] ;  /* 0x00007500ff1077ac */ /* 0x000e240008000a00 */
[----:B0-----:R-:W-:-:S04]  /*0020*/  ISETP.NE.U32.AND P0, PT, RZ, UR16, PT ;  /* 0x00000010ff007c0c */ /* 0x001fc8000bf05070 */
[----:B------:R-:W-:-:S13]  /*0030*/  ISETP.NE.AND.EX P0, PT, RZ, UR17, PT, P0 ;  /* 0x00000011ff007c0c */ /* 0x000fda000bf05300 */
[----:B------:R-:W-:Y:S05]  /*0040*/  @!P0 EXIT ;  /* 0x000000000000894d */ /* 0x000fea0003800000 */
[----:B------:R-:W0:Y:S01]  /*0050*/  S2UR UR8, SR_CTAID.Y ;  /* 0x00000000000879c3 */ /* 0x000e220000002600 */
[----:B------:R-:W1:Y:S01]  /*0060*/  S2R R5, SR_TID.X ;  /* 0x0000000000057919 */ /* 0x000e620000002100 */
[----:B------:R-:W2:Y:S01]  /*0070*/  LDCU.64 UR6, c[0x0][0x3a0] ;  /* 0x00007400ff0677ac */ /* 0x000ea20008000a00 */
[----:B------:R-:W-:Y:S02]  /*0080*/  HFMA2 R17, -RZ, RZ, 0, 0 ;  /* 0x00000000ff117431 */ /* 0x000fe400000001ff */
[----:B------:R-:W-:Y:S01]  /*0090*/  HFMA2 R21, -RZ, RZ, 0, 0 ;  /* 0x00000000ff157431 */ /* 0x000fe200000001ff */
[----:B------:R-:W3:Y:S02]  /*00a0*/  LDCU.64 UR18, c[0x0][0x3b8] ;  /* 0x00007700ff1277ac */ /* 0x000ee40008000a00 */
[----:B------:R-:W4:Y:S01]  /*00b0*/  S2UR UR11, SR_CTAID.X ;  /* 0x00000000000b79c3 */ /* 0x000f220000002500 */
[----:B------:R-:W5:Y:S01]  /*00c0*/  LDCU.64 UR20, c[0x0][0x3c8] ;  /* 0x00007900ff1477ac */ /* 0x000f620008000a00 */
[----:B------:R-:W-:Y:S01]  /*00d0*/  UMOV UR9, 0x400 ;  /* 0x0000040000097882 */ /* 0x000fe20000000000 */
[----:B------:R-:W1:Y:S05]  /*00e0*/  LDCU.64 UR14, c[0x0][0x358] ;  /* 0x00006b00ff0e77ac */ /* 0x000e6a0008000a00 */
[----:B------:R-:W5:Y:S01]  /*00f0*/  S2UR UR10, SR_CgaCtaId ;  /* 0x00000000000a79c3 */ /* 0x000f620000008800 */
[----:B------:R-:W3:Y:S01]  /*0100*/  LDCU UR22, c[0x0][0x398] ;  /* 0x00007300ff1677ac */ /* 0x000ee20008000800 */
[----:B------:R-:W3:Y:S01]  /*0110*/  LDCU UR23, c[0x0][0x3c0] ;  /* 0x00007800ff1777ac */ /* 0x000ee20008000800 */
[----:B0-----:R-:W-:-:S04]  /*0120*/  USHF.L.U32 UR8, UR8, 0x5, URZ ;  /* 0x0000000508087899 */ /* 0x001fc800080006ff */
[----:B------:R-:W-:Y:S01]  /*0130*/  UIMAD.WIDE.U32 UR4, UR8, UR16, URZ ;  /* 0x00000010080472a5 */ /* 0x000fe2000f8e00ff */
[----:B-1----:R-:W-:-:S03]  /*0140*/  LOP3.LUT R16, R5, 0x1f, RZ, 0xc0, !PT ;  /* 0x0000001f05107812 */ /* 0x002fc600078ec0ff */
[----:B--2---:R-:W-:Y:S01]  /*0150*/  ULEA UR12, UP0, UR4, UR6, 0x2 ;  /* 0x00000006040c7291 */ /* 0x004fe2000f8010ff */
[----:B------:R-:W-:Y:S01]  /*0160*/  SHF.R.U32.HI R3, RZ, 0x5, R5 ;  /* 0x00000005ff037819 */ /* 0x000fe20000011605 */
[----:B------:R-:W-:Y:S01]  /*0170*/  UIMAD UR13, UR8, UR17, UR5 ;  /* 0x00000011080d72a4 */ /* 0x000fe2000f8e0205 */
[----:B------:R-:W-:-:S03]  /*0180*/  SHF.L.U32 R5, R5, 0x2, RZ ;  /* 0x0000000205057819 */ /* 0x000fc600000006ff */
[----:B------:R-:W-:Y:S01]  /*0190*/  ULEA.HI.X UR13, UR4, UR7, UR13, 0x2, UP0 ;  /* 0x00000007040d7291 */ /* 0x000fe200080f140d */
[C---:B---3--:R-:W-:Y:S01]  /*01a0*/  IMAD.WIDE.U32 R6, R3.reuse, UR18, R16 ;  /* 0x0000001203067c25 */ /* 0x048fe2000f8e0010 */
[----:B----4-:R-:W-:Y:S01]  /*01b0*/  UIMAD.WIDE.U32 UR4, UR11, 0x20, URZ ;  /* 0x000000200b0478a5 */ /* 0x010fe2000f8e00ff */
[----:B------:R-:W0:Y:S02]  /*01c0*/  LDCU.64 UR6, c[0x0][0x3b0] ;  /* 0x00007600ff0677ac */ /* 0x000e240008000a00 */
[C---:B------:R-:W-:Y:S02]  /*01d0*/  IMAD R0, R3.reuse, UR19, R7 ;  /* 0x0000001303007c24 */ /* 0x040fe4000f8e0207 */
[----:B------:R-:W-:Y:S01]  /*01e0*/  IMAD.WIDE.U32 R16, R3, UR16, R16 ;  /* 0x0000001003107c25 */ /* 0x000fe2000f8e0010 */
[----:B------:R-:W-:-:S04]  /*01f0*/  UIMAD.WIDE.U32 UR4, UR8, UR18, UR4 ;  /* 0x00000012080472a5 */ /* 0x000fc8000f8e0004 */
[----:B------:R-:W-:Y:S02]  /*0200*/  UIMAD UR8, UR8, UR19, UR5 ;  /* 0x00000013080872a4 */ /* 0x000fe4000f8e0205 */
[----:B------:R-:W-:Y:S01]  /*0210*/  IADD3 R2, P0, PT, R6, UR4, RZ ;  /* 0x0000000406027c10 */ /* 0x000fe2000ff1e0ff */
[----:B------:R-:W-:Y:S01]  /*0220*/  USHF.L.U64.HI UR5, UR18, 0x7, UR19 ;  /* 0x0000000712057899 */ /* 0x000fe20008010213 */
[----:B------:R-:W-:Y:S02]  /*0230*/  UMOV UR4, URZ ;  /* 0x000000ff00047c82 */ /* 0x000fe40008000000 */
[----:B------:R-:W-:Y:S01]  /*0240*/  IADD3.X R9, PT, PT, R0, UR8, RZ, P0, !PT ;  /* 0x0000000800097c10 */ /* 0x000fe200087fe4ff */
[----:B-----5:R-:W-:Y:S01]  /*0250*/  ULEA UR8, UR10, UR9, 0x18 ;  /* 0x000000090a087291 */ /* 0x020fe2000f8ec0ff */
[C---:B------:R-:W-:Y:S01]  /*0260*/  LEA R18, P0, R2.reuse, UR20, 0x2 ;  /* 0x0000001402127c11 */ /* 0x040fe2000f8010ff */
[----:B------:R-:W-:Y:S02]  /*0270*/  UIADD3 UR9, UPT, UPT, UR9, 0x1000, URZ ;  /* 0x0000100009097890 */ /* 0x000fe4000fffe0ff */
[----:B0-----:R-:W-:Y:S01]  /*0280*/  UIMAD.WIDE.U32 UR6, UR11, 0x80, UR6 ;  /* 0x000000800b0678a5 */ /* 0x001fe2000f8e0006 */
[----:B------:R-:W-:Y:S01]  /*0290*/  LEA.HI.X R19, R2, UR21, R9, 0x2, P0 ;  /* 0x0000001502137c11 */ /* 0x000fe200080f1409 */
[----:B------:R-:W-:Y:S01]  /*02a0*/  IMAD R9, R3, UR17, R17 ;  /* 0x0000001103097c24 */ /* 0x000fe2000f8e0211 */
[C---:B------:R-:W-:Y:S01]  /*02b0*/  LOP3.LUT R2, R5.reuse, 0xf80, RZ, 0xc0, !PT ;  /* 0x00000f8005027812 */ /* 0x040fe200078ec0ff */
[----:B------:R-:W-:Y:S01]  /*02c0*/  ULEA UR9, UR10, UR9, 0x18 ;  /* 0x000000090a097291 */ /* 0x000fe2000f8ec0ff */
[----:B------:R-:W-:-:S02]  /*02d0*/  LOP3.LUT R3, R5, 0x7c, RZ, 0xc0, !PT ;  /* 0x0000007c05037812 */ /* 0x000fc400078ec0ff */
[----:B------:R-:W-:-:S09]  /*02e0*/  SHF.L.U64.HI R4, R16, 0x2, R9 ;  /* 0x0000000210047819 */ /* 0x000fd20000010209 */
.L_x_0:
[----:B------:R-:W-:Y:S02]  /*02f0*/  LEA R8, P0, R16, UR12, 0x2 ;  /* 0x0000000c10087c11 */ /* 0x000fe4000f8010ff */
[----:B------:R-:W-:Y:S02]  /*0300*/  LEA R26, P1, R6, UR6, 0x2 ;  /* 0x00000006061a7c11 */ /* 0x000fe4000f8210ff */
[----:B0-----:R-:W-:Y:S02]  /*0310*/  IADD3.X R9, PT, PT, R4, UR13, RZ, P0, !PT ;  /* 0x0000000d04097c10 */ /* 0x001fe400087fe4ff */
[----:B------:R-:W-:-:S03]  /*0320*/  LEA.HI.X R27, R6, UR7, R0, 0x2, P1 ;  /* 0x00000007061b7c11 */ /* 0x000fc600088f1400 */
[----:B------:R-:W2:Y:S04]  /*0330*/  LDG.E R24, desc[UR14][R8.64] ;  /* 0x0000000e08187981 */ /* 0x000ea8000c1e1900 */
[----:B------:R-:W3:Y:S04]  /*0340*/  LDG.E R26, desc[UR14][R26.64] ;  /* 0x0000000e1a1a7981 */ /* 0x000ee8000c1e1900 */
[----:B--2---:R-:W-:Y:S04]  /*0350*/  STS [R5+UR8], R24 ;  /* 0x0000001805007988 */ /* 0x004fe80008000808 */
[----:B---3--:R-:W-:Y:S01]  /*0360*/  STS [R5+UR9], R26 ;  /* 0x0000001a05007988 */ /* 0x008fe20008000809 */
[----:B------:R-:W-:Y:S06]  /*0370*/  BAR.SYNC.DEFER_BLOCKING 0x0 ;  /* 0x0000000000007b1d */ /* 0x000fec0000010000 */
[----:B------:R-:W-:Y:S04]  /*0380*/  LDS R28, [R3+UR9] ;  /* 0x00000009031c7984 */ /* 0x000fe80008000800 */
[----:B------:R-:W0:Y:S04]  /*0390*/  LDS.128 R12, [R2+UR8] ;  /* 0x00000008020c7984 */ /* 0x000e280008000c00 */
[----:B------:R-:W1:Y:S04]  /*03a0*/  LDS R29, [R3+UR9+0x80] ;  /* 0x00008009031d7984 */ /* 0x000e680008000800 */
[----:B------:R-:W2:Y:S04]  /*03b0*/  LDS R25, [R3+UR9+0x100] ;  /* 0x0001000903197984 */ /* 0x000ea80008000800 */
[----:B------:R-:W3:Y:S04]  /*03c0*/  LDS R22, [R3+UR9+0x180] ;  /* 0x0001800903167984 */ /* 0x000ee80008000800 */
[----:B------:R-:W-:Y:S04]  /*03d0*/  LDS R23, [R3+UR9+0x200] ;  /* 0x0002000903177984 */ /* 0x000fe80008000800 */
[----:B------:R-:W4:Y:S04]  /*03e0*/  LDS.128 R8, [R2+UR8+0x10] ;  /* 0x0000100802087984 */ /* 0x000f280008000c00 */
[----:B------:R-:W5:Y:S04]  /*03f0*/  LDS R20, [R3+UR9+0x280] ;  /* 0x0002800903147984 */ /* 0x000f680008000800 */
[----:B------:R-:W-:Y:S04]  /*0400*/  LDS R26, [R3+UR9+0x380] ;  /* 0x00038009031a7984 */ /* 0x000fe80008000800 */
[----:B------:R-:W-:Y:S01]  /*0410*/  LDS R24, [R3+UR9+0x580] ;  /* 0x0005800903187984 */ /* 0x000fe20008000800 */
[----:B0-----:R-:W-:-:S03]  /*0420*/  FFMA R12, R12, R28, R21 ;  /* 0x0000001c0c0c7223 */ /* 0x001fc60000000015 */
[----:B------:R-:W0:Y:S01]  /*0430*/  LDS R21, [R3+UR9+0x300] ;  /* 0x0003000903157984 */ /* 0x000e220008000800 */
[----:B-1----:R-:W-:-:S04]  /*0440*/  FFMA R12, R29, R13, R12 ;  /* 0x0000000d1d0c7223 */ /* 0x002fc8000000000c */
[----:B--2---:R-:W-:-:S04]  /*0450*/  FFMA R25, R25, R14, R12 ;  /* 0x0000000e19197223 */ /* 0x004fc8000000000c */
[----:B---3--:R-:W-:Y:S02]  /*0460*/  FFMA R27, R22, R15, R25 ;  /* 0x0000000f161b7223 */ /* 0x008fe40000000019 */
[----:B------:R-:W-:Y:S04]  /*0470*/  LDS R25, [R3+UR9+0x400] ;  /* 0x0004000903197984 */ /* 0x000fe80008000800 */
[----:B------:R-:W1:Y:S01]  /*0480*/  LDS.128 R12, [R2+UR8+0x20] ;  /* 0x00002008020c7984 */ /* 0x000e620008000c00 */
[----:B----4-:R-:W-:-:S03]  /*0490*/  FFMA R27, R8, R23, R27 ;  /* 0x00000017081b7223 */ /* 0x010fc6000000001b */
[----:B------:R-:W2:Y:S01]  /*04a0*/  LDS R22, [R3+UR9+0x480] ;  /* 0x0004800903167984 */ /* 0x000ea20008000800 */
[----:B-----5:R-:W-:-:S03]  /*04b0*/  FFMA R20, R20, R9, R27 ;  /* 0x0000000914147223 */ /* 0x020fc6000000001b */
[----:B------:R-:W3:Y:S01]  /*04c0*/  LDS R23, [R3+UR9+0x500] ;  /* 0x0005000903177984 */ /* 0x000ee20008000800 */
[----:B0-----:R-:W-:-:S03]  /*04d0*/  FFMA R21, R21, R10, R20 ;  /* 0x0000000a15157223 */ /* 0x001fc60000000014 */
[----:B------:R-:W-:Y:S01]  /*04e0*/  LDS R20, [R3+UR9+0x680] ;  /* 0x0006800903147984 */ /* 0x000fe20008000800 */
[----:B------:R-:W-:-:S03]  /*04f0*/  FFMA R27, R26, R11, R21 ;  /* 0x0000000b1a1b7223 */ /* 0x000fc60000000015 */
[----:B------:R-:W-:Y:S04]  /*0500*/  LDS R21, [R3+UR9+0x600] ;  /* 0x0006000903157984 */ /* 0x000fe80008000800 */
[----:B------:R-:W0:Y:S04]  /*0510*/  LDS.128 R8, [R2+UR8+0x30] ;  /* 0x0000300802087984 */ /* 0x000e280008000c00 */
[----:B------:R-:W-:Y:S01]  /*0520*/  LDS R26, [R3+UR9+0x780] ;  /* 0x00078009031a7984 */ /* 0x000fe20008000800 */
[----:B-1----:R-:W-:-:S04]  /*0530*/  FFMA R25, R12, R25, R27 ;  /* 0x000000190c197223 */ /* 0x002fc8000000001b */
[----:B--2---:R-:W-:Y:S02]  /*0540*/  FFMA R22, R22, R13, R25 ;  /* 0x0000000d16167223 */ /* 0x004fe40000000019 */
[----:B------:R-:W1:Y:S02]  /*0550*/  LDS R25, [R3+UR9+0x700] ;  /* 0x0007000903197984 */ /* 0x000e640008000800 */
[----:B---3--:R-:W-:Y:S02]  /*0560*/  FFMA R23, R23, R14, R22 ;  /* 0x0000000e17177223 */ /* 0x008fe40000000016 */
[----:B------:R-:W-:Y:S02]  /*0570*/  LDS R22, [R3+UR9+0x880] ;  /* 0x0008800903167984 */ /* 0x000fe40008000800 */
[----:B------:R-:W-:Y:S02]  /*0580*/  FFMA R27, R24, R15, R23 ;  /* 0x0000000f181b7223 */ /* 0x000fe40000000017 */
[----:B------:R-:W-:Y:S04]  /*0590*/  LDS R23, [R3+UR9+0x800] ;  /* 0x0008000903177984 */ /* 0x000fe80008000800 */
[----:B------:R-:W2:Y:S04]  /*05a0*/  LDS.128 R12, [R2+UR8+0x40] ;  /* 0x00004008020c7984 */ /* 0x000ea80008000c00 */
[----:B------:R-:W-:Y:S01]  /*05b0*/  LDS R24, [R3+UR9+0x980] ;  /* 0x0009800903187984 */ /* 0x000fe20008000800 */
[----:B0-----:R-:W-:-:S03]  /*05c0*/  FFMA R27, R8, R21, R27 ;  /* 0x00000015081b7223 */ /* 0x001fc6000000001b */
[----:B------:R-:W0:Y:S01]  /*05d0*/  LDS R21, [R3+UR9+0x900] ;  /* 0x0009000903157984 */ /* 0x000e220008000800 */
[----:B------:R-:W-:-:S04]  /*05e0*/  FFMA R20, R20, R9, R27 ;  /* 0x0000000914147223 */ /* 0x000fc8000000001b */
[----:B-1----:R-:W-:Y:S02]  /*05f0*/  FFMA R25, R25, R10, R20 ;  /* 0x0000000a19197223 */ /* 0x002fe40000000014 */
[----:B------:R-:W-:Y:S02]  /*0600*/  LDS R20, [R3+UR9+0xa80] ;  /* 0x000a800903147984 */ /* 0x000fe40008000800 */
[----:B------:R-:W-:Y:S02]  /*0610*/  FFMA R27, R26, R11, R25 ;  /* 0x0000000b1a1b7223 */ /* 0x000fe40000000019 */
[----:B------:R-:W-:Y:S04]  /*0620*/  LDS R25, [R3+UR9+0xa00] ;  /* 0x000a000903197984 */ /* 0x000fe80008000800 */
[----:B------:R-:W1:Y:S01]  /*0630*/  LDS.128 R8, [R2+UR8+0x50] ;  /* 0x0000500802087984 */ /* 0x000e620008000c00 */
[----:B--2---:R-:W-:-:S04]  /*0640*/  FFMA R23, R12, R23, R27 ;  /* 0x000000170c177223 */ /* 0x004fc8000000001b */
[----:B------:R-:W-:Y:S02]  /*0650*/  FFMA R22, R22, R13, R23 ;  /* 0x0000000d16167223 */ /* 0x000fe40000000017 */
[----:B------:R-:W2:Y:S02]  /*0660*/  LDS R23, [R3+UR9+0xb00] ;  /* 0x000b000903177984 */ /* 0x000ea40008000800 */
[----:B0-----:R-:W-:Y:S02]  /*0670*/  FFMA R21, R21, R14, R22 ;  /* 0x0000000e15157223 */ /* 0x001fe40000000016 */
[----:B------:R-:W0:Y:S02]  /*0680*/  LDS R22, [R3+UR9+0xb80] ;  /* 0x000b800903167984 */ /* 0x000e240008000800 */
[----:B------:R-:W-:Y:S02]  /*0690*/  FFMA R27, R24, R15, R21 ;  /* 0x0000000f181b7223 */ /* 0x000fe40000000015 */
[----:B------:R-:W-:Y:S04]  /*06a0*/  LDS R21, [R3+UR9+0xc00] ;  /* 0x000c000903157984 */ /* 0x000fe80008000800 */
[----:B------:R-:W3:Y:S04]  /*06b0*/  LDS.128 R12, [R2+UR8+0x60] ;  /* 0x00006008020c7984 */ /* 0x000ee80008000c00 */
[----:B------:R-:W4:Y:S01]  /*06c0*/  LDS R24, [R3+UR9+0xc80] ;  /* 0x000c800903187984 */ /* 0x000f220008000800 */
[----:B-1----:R-:W-:-:S04]  /*06d0*/  FFMA R25, R8, R25, R27 ;  /* 0x0000001908197223 */ /* 0x002fc8000000001b */
[----:B------:R-:W-:Y:S02]  /*06e0*/  FFMA R20, R20, R9, R25 ;  /* 0x0000000914147223 */ /* 0x000fe40000000019 */
[----:B------:R-:W-:Y:S02]  /*06f0*/  LDS R25, [R3+UR9+0xe80] ;  /* 0x000e800903197984 */ /* 0x000fe40008000800 */
[----:B--2---:R-:W-:Y:S02]  /*0700*/  FFMA R23, R23, R10, R20 ;  /* 0x0000000a17177223 */ /* 0x004fe40000000014 */
[----:B------:R-:W-:Y:S02]  /*0710*/  LDS R20, [R3+UR9+0xf80] ;  /* 0x000f800903147984 */ /* 0x000fe40008000800 */
[----:B0-----:R-:W-:Y:S02]  /*0720*/  FFMA R11, R22, R11, R23 ;  /* 0x0000000b160b7223 */ /* 0x001fe40000000017 */
[----:B------:R-:W0:Y:S04]  /*0730*/  LDS R22, [R3+UR9+0xd00] ;  /* 0x000d000903167984 */ /* 0x000e280008000800 */
[----:B------:R-:W-:Y:S01]  /*0740*/  LDS R23, [R3+UR9+0xe00] ;  /* 0x000e000903177984 */ /* 0x000fe20008000800 */
[----:B---3--:R-:W-:-:S03]  /*0750*/  FFMA R11, R12, R21, R11 ;  /* 0x000000150c0b7223 */ /* 0x008fc6000000000b */
[----:B------:R-:W1:Y:S01]  /*0760*/  LDS R21, [R3+UR9+0xd80] ;  /* 0x000d800903157984 */ /* 0x000e620008000800 */
[----:B----4-:R-:W-:-:S03]  /*0770*/  FFMA R13, R24, R13, R11 ;  /* 0x0000000d180d7223 */ /* 0x010fc6000000000b */
[----:B------:R-:W-:Y:S04]  /*0780*/  LDS R24, [R3+UR9+0xf00] ;  /* 0x000f000903187984 */ /* 0x000fe80008000800 */
[----:B------:R-:W2:Y:S01]  /*0790*/  LDS.128 R8, [R2+UR8+0x70] ;  /* 0x0000700802087984 */ /* 0x000ea20008000c00 */
[----:B------:R-:W-:Y:S06]  /*07a0*/  BAR.SYNC.DEFER_BLOCKING 0x0 ;  /* 0x0000000000007b1d */ /* 0x000fec0000010000 */
[----:B------:R-:W3:Y:S01]  /*07b0*/  LDG.E R12, desc[UR14][R18.64] ;  /* 0x0000000e120c7981 */ /* 0x000ee2000c1e1900 */
[----:B0-----:R-:W-:Y:S01]  /*07c0*/  FFMA R14, R22, R14, R13 ;  /* 0x0000000e160e7223 */ /* 0x001fe2000000000d */
[----:B------:R-:W-:-:S02]  /*07d0*/  UIADD3 UR4, UPT, UPT, UR4, 0x20, URZ ;  /* 0x0000002004047890 */ /* 0x000fc4000fffe0ff */
[----:B------:R-:W-:Y:S01]  /*07e0*/  UIADD3 UR12, UP2, UPT, UR12, 0x80, URZ ;  /* 0x000000800c0c7890 */ /* 0x000fe2000ff5e0ff */
[----:B-1----:R-:W-:Y:S01]  /*07f0*/  FFMA R15, R21, R15, R14 ;  /* 0x0000000f150f7223 */ /* 0x002fe2000000000e */
[----:B------:R-:W-:Y:S02]  /*0800*/  USHF.R.S32.HI UR10, URZ, 0x1f, UR4 ;  /* 0x0000001fff0a7899 */ /* 0x000fe40008011404 */
[----:B------:R-:W-:Y:S02]  /*0810*/  UISETP.GE.U32.AND UP0, UPT, UR4, UR16, UPT ;  /* 0x000000100400728c */ /* 0x000fe4000bf06070 */
[----:B------:R-:W-:Y:S01]  /*0820*/  ULEA UR6, UP1, UR18, UR6, 0x7 ;  /* 0x0000000612067291 */ /* 0x000fe2000f8238ff */
[----:B--2---:R-:W-:Y:S01]  /*0830*/  FFMA R8, R8, R23, R15 ;  /* 0x0000001708087223 */ /* 0x004fe2000000000f */
[----:B------:R-:W-:Y:S02]  /*0840*/  UISETP.GE.U32.AND.EX UP0, UPT, UR10, UR17, UPT, UP0 ;  /* 0x000000110a00728c */ /* 0x000fe4000bf06100 */
[----:B------:R-:W-:Y:S01]  /*0850*/  UIADD3.X UR13, UPT, UPT, URZ, UR13, URZ, UP2, !UPT ;  /* 0x0000000dff0d7290 */ /* 0x000fe200097fe4ff */
[----:B------:R-:W-:Y:S01]  /*0860*/  FFMA R9, R25, R9, R8 ;  /* 0x0000000919097223 */ /* 0x000fe20000000008 */
[----:B------:R-:W-:-:S03]  /*0870*/  UIADD3.X UR7, UPT, UPT, UR7, UR5, URZ, UP1, !UPT ;  /* 0x0000000507077290 */ /* 0x000fc60008ffe4ff */
[----:B------:R-:W-:-:S04]  /*0880*/  FFMA R9, R24, R10, R9 ;  /* 0x0000000a18097223 */ /* 0x000fc80000000009 */
[----:B------:R-:W-:-:S04]  /*0890*/  FFMA R21, R20, R11, R9 ;  /* 0x0000000b14157223 */ /* 0x000fc80000000009 */
[----:B------:R-:W-:-:S04]  /*08a0*/  FADD R9, R21, UR22 ;  /* 0x0000001615097e21 */ /* 0x000fc80008000000 */
[----:B---3--:R-:W-:-:S05]  /*08b0*/  FFMA R9, R12, UR23, R9 ;  /* 0x000000170c097c23 */ /* 0x008fca0008000009 */
[----:B------:R0:W-:Y:S01]  /*08c0*/  STG.E desc[UR14][R18.64], R9 ;  /* 0x0000000912007986 */ /* 0x0001e2000c10190e */
[----:B------:R-:W-:Y:S05]  /*08d0*/  BRA.U !UP0, `(.L_x_0) ;  /* 0xfffffff908847547 */ /* 0x000fea000b83ffff */
[----:B------:R-:W-:Y:S05]  /*08e0*/  EXIT ;  /* 0x000000000000794d */ /* 0x000fea0003800000 */
.L_x_1:
[----:B------:R-:W-:-:S00]  /*08f0*/  BRA `(.L_x_1) ;  /* 0xfffffffc00fc7947 */ /* 0x000fc0000383ffff */
[----:B------:R-:W-:-:S00]  /*0900*/  NOP ;  /* 0x0000000000007918 */ /* 0x000fc00000000000 */
[----:B------:R-:W-:-:S00]  /*0910*/  NOP ;  /* 0x0000000000007918 */ /* 0x000fc00000000000 */
[----:B------:R-:W-:-:S00]  /*0920*/  NOP ;  /* 0x0000000000007918 */ /* 0x000fc00000000000 */
[----:B------:R-:W-:-:S00]  /*0930*/  NOP ;  /* 0x0000000000007918 */ /* 0x000fc00000000000 */
[----:B------:R-:W-:-:S00]  /*0940*/  NOP ;  /* 0x0000000000007918 */ /* 0x000fc00000000000 */
[----:B------:R-:W-:-:S00]  /*0950*/  NOP ;  /* 0x0000000000007918 */ /* 0x000fc00000000000 */
[----:B------:R-:W-:-:S00]  /*0960*/  NOP ;  /* 0x0000000000007918 */ /* 0x000fc00000000000 */
[----:B------:R-:W-:-:S00]  /*0970*/  NOP ;  /* 0x0000000000007918 */ /* 0x000fc00000000000 */
.L_x_2:


//--------------------- .nv.shared._Z10gemm_v01_1IfLm32EEvmmmT_PKS0_mS2_mS0_PS0_m --------------------------
	.section	.nv.shared._Z10gemm_v01_1IfLm32EEvmmmT_PKS0_mS2_mS0_PS0_m,"aw",@nobits
	.sectionflags	@""
	.align	4
.nv.shared._Z10gemm_v01_1IfLm32EEvmmmT_PKS0_mS2_mS0_PS0_m:
	.zero		9216


//--------------------- .nv.shared.reserved.0     --------------------------
	.section	.nv.shared.reserved.0,"aw",@nobits
	.weak		__nv_reservedSMEM_offset_0_alias
	.size		__nv_reservedSMEM_offset_0_alias, 0, 64
	.other		__nv_reservedSMEM_offset_0_alias,@"STO_CUDA_RESERVED_SHARED STV_DEFAULT"
__nv_reservedSMEM_offset_0_alias:
	.zero		0
	.zero		64


//--------------------- .nv.constant0._Z10gemm_v01_1IfLm32EEvmmmT_PKS0_mS2_mS0_PS0_m --------------------------
	.section	.nv.constant0._Z10gemm_v01_1IfLm32EEvmmmT_PKS0_mS2_mS0_PS0_m,"a",@progbits
	.sectionflags	@""
	.align	4
.nv.constant0._Z10gemm_v01_1IfLm32EEvmmmT_PKS0_mS2_mS0_PS0_m:
	.zero		984


//--------------------- SYMBOLS --------------------------

	.type		.nv.reservedSmem.offset0,@object
	.size		.nv.reservedSmem.offset0,0x4
	.type		.nv.reservedSmem.cap,@object
	.size		.nv.reservedSmem.cap,0x4
